//
// Generated by NVIDIA NVVM Compiler
//
// Compiler Build ID: CL-36424714
// Cuda compilation tools, release 13.0, V13.0.88
// Based on NVVM 20.0.0
//

.version 9.0
.target sm_100
.address_size 64

	// .globl	_Z6kernelPdS_S_i

.visible .entry _Z6kernelPdS_S_i(
	.param .u64 .ptr .align 1 _Z6kernelPdS_S_i_param_0,
	.param .u64 .ptr .align 1 _Z6kernelPdS_S_i_param_1,
	.param .u64 .ptr .align 1 _Z6kernelPdS_S_i_param_2,
	.param .u32 _Z6kernelPdS_S_i_param_3
)
{
	.reg .pred 	%p<10>;
	.reg .b32 	%r<57>;
	.reg .b64 	%rd<26>;
	.reg .b64 	%fd<112>;

	ld.param.u64 	%rd5, [_Z6kernelPdS_S_i_param_0];
	ld.param.u64 	%rd6, [_Z6kernelPdS_S_i_param_1];
	ld.param.u64 	%rd4, [_Z6kernelPdS_S_i_param_2];
	ld.param.u32 	%r32, [_Z6kernelPdS_S_i_param_3];
	cvta.to.global.u64 	%rd1, %rd6;
	cvta.to.global.u64 	%rd2, %rd5;
	mov.u32 	%r33, %ctaid.y;
	mov.u32 	%r34, %nctaid.x;
	mov.u32 	%r35, %ctaid.x;
	mad.lo.s32 	%r36, %r33, %r34, %r35;
	mov.u32 	%r37, %ntid.x;
	mov.u32 	%r38, %ntid.y;
	mov.u32 	%r39, %tid.y;
	mov.u32 	%r1, %tid.x;
	mad.lo.s32 	%r40, %r36, %r38, %r39;
	mul.lo.s32 	%r2, %r40, %r37;
	add.s32 	%r3, %r2, %r1;
	rem.s32 	%r4, %r3, %r32;
	sub.s32 	%r5, %r3, %r4;
	setp.lt.s32 	%p1, %r32, 1;
	mov.f64 	%fd111, 0d0000000000000000;
	@%p1 bra 	$L__BB0_13;
	mul.lo.s32 	%r6, %r4, %r32;
	and.b32  	%r7, %r32, 15;
	setp.lt.u32 	%p2, %r32, 16;
	mov.f64 	%fd111, 0d0000000000000000;
	mov.b32 	%r52, 0;
	@%p2 bra 	$L__BB0_4;
	and.b32  	%r52, %r32, 2147483632;
	neg.s32 	%r50, %r52;
	add.s64 	%rd3, %rd1, 64;
	mov.f64 	%fd111, 0d0000000000000000;
	mov.u32 	%r48, %r6;
	mov.u32 	%r49, %r5;
$L__BB0_3:
	.pragma "nounroll";
	mul.wide.s32 	%rd7, %r49, 8;
	add.s64 	%rd8, %rd2, %rd7;
	mul.wide.s32 	%rd9, %r48, 8;
	add.s64 	%rd10, %rd3, %rd9;
	ld.global.f64 	%fd18, [%rd8];
	ld.global.f64 	%fd19, [%rd10+-64];
	fma.rn.f64 	%fd20, %fd18, %fd19, %fd111;
	ld.global.f64 	%fd21, [%rd8+8];
	ld.global.f64 	%fd22, [%rd10+-56];
	fma.rn.f64 	%fd23, %fd21, %fd22, %fd20;
	ld.global.f64 	%fd24, [%rd8+16];
	ld.global.f64 	%fd25, [%rd10+-48];
	fma.rn.f64 	%fd26, %fd24, %fd25, %fd23;
	ld.global.f64 	%fd27, [%rd8+24];
	ld.global.f64 	%fd28, [%rd10+-40];
	fma.rn.f64 	%fd29, %fd27, %fd28, %fd26;
	ld.global.f64 	%fd30, [%rd8+32];
	ld.global.f64 	%fd31, [%rd10+-32];
	fma.rn.f64 	%fd32, %fd30, %fd31, %fd29;
	ld.global.f64 	%fd33, [%rd8+40];
	ld.global.f64 	%fd34, [%rd10+-24];
	fma.rn.f64 	%fd35, %fd33, %fd34, %fd32;
	ld.global.f64 	%fd36, [%rd8+48];
	ld.global.f64 	%fd37, [%rd10+-16];
	fma.rn.f64 	%fd38, %fd36, %fd37, %fd35;
	ld.global.f64 	%fd39, [%rd8+56];
	ld.global.f64 	%fd40, [%rd10+-8];
	fma.rn.f64 	%fd41, %fd39, %fd40, %fd38;
	ld.global.f64 	%fd42, [%rd8+64];
	ld.global.f64 	%fd43, [%rd10];
	fma.rn.f64 	%fd44, %fd42, %fd43, %fd41;
	ld.global.f64 	%fd45, [%rd8+72];
	ld.global.f64 	%fd46, [%rd10+8];
	fma.rn.f64 	%fd47, %fd45, %fd46, %fd44;
	ld.global.f64 	%fd48, [%rd8+80];
	ld.global.f64 	%fd49, [%rd10+16];
	fma.rn.f64 	%fd50, %fd48, %fd49, %fd47;
	ld.global.f64 	%fd51, [%rd8+88];
	ld.global.f64 	%fd52, [%rd10+24];
	fma.rn.f64 	%fd53, %fd51, %fd52, %fd50;
	ld.global.f64 	%fd54, [%rd8+96];
	ld.global.f64 	%fd55, [%rd10+32];
	fma.rn.f64 	%fd56, %fd54, %fd55, %fd53;
	ld.global.f64 	%fd57, [%rd8+104];
	ld.global.f64 	%fd58, [%rd10+40];
	fma.rn.f64 	%fd59, %fd57, %fd58, %fd56;
	ld.global.f64 	%fd60, [%rd8+112];
	ld.global.f64 	%fd61, [%rd10+48];
	fma.rn.f64 	%fd62, %fd60, %fd61, %fd59;
	ld.global.f64 	%fd63, [%rd8+120];
	ld.global.f64 	%fd64, [%rd10+56];
	fma.rn.f64 	%fd111, %fd63, %fd64, %fd62;
	add.s32 	%r50, %r50, 16;
	add.s32 	%r49, %r49, 16;
	add.s32 	%r48, %r48, 16;
	setp.ne.s32 	%p3, %r50, 0;
	@%p3 bra 	$L__BB0_3;
$L__BB0_4:
	setp.eq.s32 	%p4, %r7, 0;
	@%p4 bra 	$L__BB0_13;
	and.b32  	%r17, %r32, 7;
	setp.lt.u32 	%p5, %r7, 8;
	@%p5 bra 	$L__BB0_7;
	add.s32 	%r42, %r52, %r5;
	mul.wide.s32 	%rd11, %r42, 8;
	add.s64 	%rd12, %rd2, %rd11;
	ld.global.f64 	%fd66, [%rd12];
	add.s32 	%r43, %r52, %r6;
	mul.wide.s32 	%rd13, %r43, 8;
	add.s64 	%rd14, %rd1, %rd13;
	ld.global.f64 	%fd67, [%rd14];
	fma.rn.f64 	%fd68, %fd66, %fd67, %fd111;
	ld.global.f64 	%fd69, [%rd12+8];
	ld.global.f64 	%fd70, [%rd14+8];
	fma.rn.f64 	%fd71, %fd69, %fd70, %fd68;
	ld.global.f64 	%fd72, [%rd12+16];
	ld.global.f64 	%fd73, [%rd14+16];
	fma.rn.f64 	%fd74, %fd72, %fd73, %fd71;
	ld.global.f64 	%fd75, [%rd12+24];
	ld.global.f64 	%fd76, [%rd14+24];
	fma.rn.f64 	%fd77, %fd75, %fd76, %fd74;
	ld.global.f64 	%fd78, [%rd12+32];
	ld.global.f64 	%fd79, [%rd14+32];
	fma.rn.f64 	%fd80, %fd78, %fd79, %fd77;
	ld.global.f64 	%fd81, [%rd12+40];
	ld.global.f64 	%fd82, [%rd14+40];
	fma.rn.f64 	%fd83, %fd81, %fd82, %fd80;
	ld.global.f64 	%fd84, [%rd12+48];
	ld.global.f64 	%fd85, [%rd14+48];
	fma.rn.f64 	%fd86, %fd84, %fd85, %fd83;
	ld.global.f64 	%fd87, [%rd12+56];
	ld.global.f64 	%fd88, [%rd14+56];
	fma.rn.f64 	%fd111, %fd87, %fd88, %fd86;
	add.s32 	%r52, %r52, 8;
$L__BB0_7:
	setp.eq.s32 	%p6, %r17, 0;
	@%p6 bra 	$L__BB0_13;
	and.b32  	%r20, %r32, 3;
	setp.lt.u32 	%p7, %r17, 4;
	@%p7 bra 	$L__BB0_10;
	add.s32 	%r44, %r52, %r5;
	mul.wide.s32 	%rd15, %r44, 8;
	add.s64 	%rd16, %rd2, %rd15;
	ld.global.f64 	%fd90, [%rd16];
	add.s32 	%r45, %r52, %r6;
	mul.wide.s32 	%rd17, %r45, 8;
	add.s64 	%rd18, %rd1, %rd17;
	ld.global.f64 	%fd91, [%rd18];
	fma.rn.f64 	%fd92, %fd90, %fd91, %fd111;
	ld.global.f64 	%fd93, [%rd16+8];
	ld.global.f64 	%fd94, [%rd18+8];
	fma.rn.f64 	%fd95, %fd93, %fd94, %fd92;
	ld.global.f64 	%fd96, [%rd16+16];
	ld.global.f64 	%fd97, [%rd18+16];
	fma.rn.f64 	%fd98, %fd96, %fd97, %fd95;
	ld.global.f64 	%fd99, [%rd16+24];
	ld.global.f64 	%fd100, [%rd18+24];
	fma.rn.f64 	%fd111, %fd99, %fd100, %fd98;
	add.s32 	%r52, %r52, 4;
$L__BB0_10:
	setp.eq.s32 	%p8, %r20, 0;
	@%p8 bra 	$L__BB0_13;
	add.s32 	%r56, %r52, %r6;
	add.s32 	%r46, %r1, %r52;
	add.s32 	%r47, %r46, %r2;
	sub.s32 	%r55, %r47, %r4;
	neg.s32 	%r54, %r20;
$L__BB0_12:
	.pragma "nounroll";
	mul.wide.s32 	%rd19, %r56, 8;
	add.s64 	%rd20, %rd1, %rd19;
	mul.wide.s32 	%rd21, %r55, 8;
	add.s64 	%rd22, %rd2, %rd21;
	ld.global.f64 	%fd101, [%rd22];
	ld.global.f64 	%fd102, [%rd20];
	fma.rn.f64 	%fd111, %fd101, %fd102, %fd111;
	add.s32 	%r56, %r56, 1;
	add.s32 	%r55, %r55, 1;
	add.s32 	%r54, %r54, 1;
	setp.ne.s32 	%p9, %r54, 0;
	@%p9 bra 	$L__BB0_12;
$L__BB0_13:
	cvta.to.global.u64 	%rd23, %rd4;
	mul.wide.s32 	%rd24, %r3, 8;
	add.s64 	%rd25, %rd23, %rd24;
	st.global.f64 	[%rd25], %fd111;
	ret;

}


// ===== COMPILED SASS (sm_100) =====

	.target	sm_100

	.elftype	@"ET_EXEC"


//--------------------- .note.nv.tkinfo           --------------------------
	.section	.note.nv.tkinfo,"",@"SHT_NOTE"
	.sectionflags	@"SHF_NOTE_NV_TKINFO"
	.tkinfo
        /*0018*/ 	.word	0x00000002
        /*0030*/ 	.string	""
        /*0030*/ 	.string	"ptxas"
        /*0030*/ 	.string	"Cuda compilation tools, release 13.0, V13.0.88"
        /*0030*/ 	.string	"Build cuda_13.0.r13.0/compiler.36424714_0"
        /*0030*/ 	.string	"-arch sm_100 -m 64 "



//--------------------- .note.nv.cuinfo           --------------------------
	.section	.note.nv.cuinfo,"",@"SHT_NOTE"
	.sectionflags	@"SHF_NOTE_NV_CUINFO"
        /*0018*/ 	.short	0x0002
        /*001a*/ 	.short	0x0064
        /*001c*/ 	.short	0x0082
	.zero		2


//--------------------- .nv.info                  --------------------------
	.section	.nv.info,"",@"SHT_CUDA_INFO"
	.align	4


	//----- nvinfo : EIATTR_REGCOUNT
	.align		4
        /*0000*/ 	.byte	0x04, 0x2f
        /*0002*/ 	.short	(.L_1 - .L_0)
	.align		4
.L_0:
        /*0004*/ 	.word	index@(_Z6kernelPdS_S_i)
        /*0008*/ 	.word	0x00000020


	//----- nvinfo : EIATTR_FRAME_SIZE
	.align		4
.L_1:
        /*000c*/ 	.byte	0x04, 0x11
        /*000e*/ 	.short	(.L_3 - .L_2)
	.align		4
.L_2:
        /*0010*/ 	.word	index@(_Z6kernelPdS_S_i)
        /*0014*/ 	.word	0x00000000


	//----- nvinfo : EIATTR_MIN_STACK_SIZE
	.align		4
.L_3:
        /*0018*/ 	.byte	0x04, 0x12
        /*001a*/ 	.short	(.L_5 - .L_4)
	.align		4
.L_4:
        /*001c*/ 	.word	index@(_Z6kernelPdS_S_i)
        /*0020*/ 	.word	0x00000000
.L_5:


//--------------------- .nv.compat                --------------------------
	.section	.nv.compat,"",@"SHT_CUDA_COMPAT_INFO"
	.align	4
        /*0000*/ 	.byte	0x02, 0x09, 0x00, 0x00, 0x02, 0x02, 0x01, 0x00, 0x02, 0x05, 0x05, 0x00, 0x03, 0x07, 0x01, 0x01
        /*0010*/ 	.byte	0x02, 0x03, 0x00, 0x00, 0x02, 0x06, 0x01, 0x00, 0x04, 0x0b, 0x08, 0x00, 0x01, 0x00, 0x00, 0x00
        /*0020*/ 	.byte	0x00, 0x00, 0x00, 0x00


//--------------------- .nv.info._Z6kernelPdS_S_i --------------------------
	.section	.nv.info._Z6kernelPdS_S_i,"",@"SHT_CUDA_INFO"
	.sectionflags	@""
	.align	4


	//----- nvinfo : EIATTR_CUDA_API_VERSION
	.align		4
        /*0000*/ 	.byte	0x04, 0x37
        /*0002*/ 	.short	(.L_7 - .L_6)
.L_6:
        /*0004*/ 	.word	0x00000082


	//----- nvinfo : EIATTR_KPARAM_INFO
	.align		4
.L_7:
        /*0008*/ 	.byte	0x04, 0x17
        /*000a*/ 	.short	(.L_9 - .L_8)
.L_8:
        /*000c*/ 	.word	0x00000000
        /*0010*/ 	.short	0x0003
        /*0012*/ 	.short	0x0018
        /*0014*/ 	.byte	0x00, 0xf0, 0x11, 0x00


	//----- nvinfo : EIATTR_KPARAM_INFO
	.align		4
.L_9:
        /*0018*/ 	.byte	0x04, 0x17
        /*001a*/ 	.short	(.L_11 - .L_10)
.L_10:
        /*001c*/ 	.word	0x00000000
        /*0020*/ 	.short	0x0002
        /*0022*/ 	.short	0x0010
        /*0024*/ 	.byte	0x00, 0xf5, 0x21, 0x00


	//----- nvinfo : EIATTR_KPARAM_INFO
	.align		4
.L_11:
        /*0028*/ 	.byte	0x04, 0x17
        /*002a*/ 	.short	(.L_13 - .L_12)
.L_12:
        /*002c*/ 	.word	0x00000000
        /*0030*/ 	.short	0x0001
        /*0032*/ 	.short	0x0008
        /*0034*/ 	.byte	0x00, 0xf5, 0x21, 0x00


	//----- nvinfo : EIATTR_KPARAM_INFO
	.align		4
.L_13:
        /*0038*/ 	.byte	0x04, 0x17
        /*003a*/ 	.short	(.L_15 - .L_14)
.L_14:
        /*003c*/ 	.word	0x00000000
        /*0040*/ 	.short	0x0000
        /*0042*/ 	.short	0x0000
        /*0044*/ 	.byte	0x00, 0xf5, 0x21, 0x00


	//----- nvinfo : EIATTR_SPARSE_MMA_MASK
	.align		4
.L_15:
        /*0048*/ 	.byte	0x03, 0x50
        /*004a*/ 	.short	0x0000


	//----- nvinfo : EIATTR_MAXREG_COUNT
	.align		4
        /*004c*/ 	.byte	0x03, 0x1b
        /*004e*/ 	.short	0x00ff


	//----- nvinfo : EIATTR_MERCURY_ISA_VERSION
	.align		4
        /*0050*/ 	.byte	0x03, 0x5f
        /*0052*/ 	.short	0x0101


	//----- nvinfo : EIATTR_VRC_CTA_INIT_COUNT
	.align		4
        /*0054*/ 	.byte	0x02, 0x4a
	.zero		1
	.zero		1


	//----- nvinfo : EIATTR_EXIT_INSTR_OFFSETS
	.align		4
        /*0058*/ 	.byte	0x04, 0x1c
        /*005a*/ 	.short	(.L_17 - .L_16)


	//   ....[0]....
.L_16:
        /*005c*/ 	.word	0x00000c10


	//----- nvinfo : EIATTR_CBANK_PARAM_SIZE
	.align		4
.L_17:
        /*0060*/ 	.byte	0x03, 0x19
        /*0062*/ 	.short	0x001c


	//----- nvinfo : EIATTR_PARAM_CBANK
	.align		4
        /*0064*/ 	.byte	0x04, 0x0a
        /*0066*/ 	.short	(.L_19 - .L_18)
	.align		4
.L_18:
        /*0068*/ 	.word	index@(.nv.constant0._Z6kernelPdS_S_i)
        /*006c*/ 	.short	0x0380
        /*006e*/ 	.short	0x001c


	//----- nvinfo : EIATTR_SW_WAR
	.align		4
.L_19:
        /*0070*/ 	.byte	0x04, 0x36
        /*0072*/ 	.short	(.L_21 - .L_20)
.L_20:
        /*0074*/ 	.word	0x00000008
.L_21:


//--------------------- .nv.callgraph             --------------------------
	.section	.nv.callgraph,"",@"SHT_CUDA_CALLGRAPH"
	.align	4
	.sectionentsize	8
	.align		4
        /*0000*/ 	.word	0x00000000
	.align		4
        /*0004*/ 	.word	0xffffffff
	.align		4
        /*0008*/ 	.word	0x00000000
	.align		4
        /*000c*/ 	.word	0xfffffffe
	.align		4
        /*0010*/ 	.word	0x00000000
	.align		4
        /*0014*/ 	.word	0xfffffffd
	.align		4
        /*0018*/ 	.word	0x00000000
	.align		4
        /*001c*/ 	.word	0xfffffffc


//--------------------- .text._Z6kernelPdS_S_i    --------------------------
	.section	.text._Z6kernelPdS_S_i,"ax",@progbits
	.align	128
        .global         _Z6kernelPdS_S_i
        .type           _Z6kernelPdS_S_i,@function
        .size           _Z6kernelPdS_S_i,(.L_x_7 - _Z6kernelPdS_S_i)
        .other          _Z6kernelPdS_S_i,@"STO_CUDA_ENTRY STV_DEFAULT"
_Z6kernelPdS_S_i:
.text._Z6kernelPdS_S_i:
[----:B------:R-:W-:Y:S08]  /*0000*/  LDC R1, c[0x0][0x37c] ;  /* 0x0000df00ff017b82 */ /* 0x000ff00000000800 */
[----:B------:R-:W0:Y:S01]  /*0010*/  LDC R0, c[0x0][0x398] ;  /* 0x0000e600ff007b82 */ /* 0x000e220000000800 */
[----:B------:R-:W1:Y:S01]  /*0020*/  S2R R5, SR_TID.Y ;  /* 0x0000000000057919 */ /* 0x000e620000002200 */
[----:B------:R-:W2:Y:S01]  /*0030*/  LDCU UR5, c[0x0][0x370] ;  /* 0x00006e00ff0577ac */ /* 0x000ea20008000800 */
[----:B------:R-:W-:Y:S01]  /*0040*/  CS2R R22, SRZ ;  /* 0x0000000000167805 */ /* 0x000fe2000001ff00 */
[----:B------:R-:W3:Y:S01]  /*0050*/  S2R R2, SR_TID.X ;  /* 0x0000000000027919 */ /* 0x000ee20000002100 */
[----:B------:R-:W4:Y:S03]  /*0060*/  LDCU UR7, c[0x0][0x360] ;  /* 0x00006c00ff0777ac */ /* 0x000f260008000800 */
[----:B------:R-:W-:Y:S08]  /*0070*/  S2UR UR4, SR_CTAID.Y ;  /* 0x00000000000479c3 */ /* 0x000ff00000002600 */
[----:B------:R-:W2:Y:S01]  /*0080*/  S2UR UR6, SR_CTAID.X ;  /* 0x00000000000679c3 */ /* 0x000ea20000002500 */
[----:B0-----:R-:W-:-:S07]  /*0090*/  IABS R8, R0 ;  /* 0x0000000000087213 */ /* 0x001fce0000000000 */
[----:B------:R-:W1:Y:S01]  /*00a0*/  LDC R4, c[0x0][0x364] ;  /* 0x0000d900ff047b82 */ /* 0x000e620000000800 */
[----:B------:R-:W0:Y:S01]  /*00b0*/  I2F.RP R3, R8 ;  /* 0x0000000800037306 */ /* 0x000e220000209400 */
[----:B--2---:R-:W-:-:S07]  /*00c0*/  UIMAD UR4, UR4, UR5, UR6 ;  /* 0x00000005040472a4 */ /* 0x004fce000f8e0206 */
[----:B0-----:R-:W0:Y:S02]  /*00d0*/  MUFU.RCP R3, R3 ;  /* 0x0000000300037308 */ /* 0x001e240000001000 */
[----:B0-----:R-:W-:Y:S02]  /*00e0*/  VIADD R6, R3, 0xffffffe ;  /* 0x0ffffffe03067836 */ /* 0x001fe40000000000 */
[----:B-1----:R-:W-:-:S04]  /*00f0*/  IMAD R3, R4, UR4, R5 ;  /* 0x0000000404037c24 */ /* 0x002fc8000f8e0205 */
[----:B------:R0:W1:Y:S01]  /*0100*/  F2I.FTZ.U32.TRUNC.NTZ R7, R6 ;  /* 0x0000000600077305 */ /* 0x000062000021f000 */
[----:B----4-:R-:W-:Y:S01]  /*0110*/  IMAD R3, R3, UR7, RZ ;  /* 0x0000000703037c24 */ /* 0x010fe2000f8e02ff */
[----:B------:R-:W2:Y:S04]  /*0120*/  LDCU.64 UR6, c[0x0][0x358] ;  /* 0x00006b00ff0677ac */ /* 0x000ea80008000a00 */
[----:B---3--:R-:W-:Y:S01]  /*0130*/  IADD3 R4, PT, PT, R3, R2, RZ ;  /* 0x0000000203047210 */ /* 0x008fe20007ffe0ff */
[----:B0-----:R-:W-:-:S03]  /*0140*/  IMAD.MOV.U32 R6, RZ, RZ, RZ ;  /* 0x000000ffff067224 */ /* 0x001fc600078e00ff */
[----:B------:R-:W-:Y:S02]  /*0150*/  IABS R9, R4 ;  /* 0x0000000400097213 */ /* 0x000fe40000000000 */
[----:B------:R-:W-:Y:S01]  /*0160*/  ISETP.GE.AND P1, PT, R4, RZ, PT ;  /* 0x000000ff0400720c */ /* 0x000fe20003f26270 */
[----:B-1----:R-:W-:-:S04]  /*0170*/  IMAD.MOV R5, RZ, RZ, -R7 ;  /* 0x000000ffff057224 */ /* 0x002fc800078e0a07 */
[----:B------:R-:W-:-:S04]  /*0180*/  IMAD R5, R5, R8, RZ ;  /* 0x0000000805057224 */ /* 0x000fc800078e02ff */
[----:B------:R-:W-:-:S04]  /*0190*/  IMAD.HI.U32 R7, R7, R5, R6 ;  /* 0x0000000507077227 */ /* 0x000fc800078e0006 */
[----:B------:R-:W-:-:S04]  /*01a0*/  IMAD.MOV.U32 R5, RZ, RZ, R9 ;  /* 0x000000ffff057224 */ /* 0x000fc800078e0009 */
[----:B------:R-:W-:-:S05]  /*01b0*/  IMAD.HI.U32 R7, R7, R5, RZ ;  /* 0x0000000507077227 */ /* 0x000fca00078e00ff */
[----:B------:R-:W-:-:S05]  /*01c0*/  IADD3 R7, PT, PT, -R7, RZ, RZ ;  /* 0x000000ff07077210 */ /* 0x000fca0007ffe1ff */
[----:B------:R-:W-:-:S05]  /*01d0*/  IMAD R5, R8, R7, R5 ;  /* 0x0000000708057224 */ /* 0x000fca00078e0205 */
[----:B------:R-:W-:-:S13]  /*01e0*/  ISETP.GT.U32.AND P0, PT, R8, R5, PT ;  /* 0x000000050800720c */ /* 0x000fda0003f04070 */
[----:B------:R-:W-:Y:S01]  /*01f0*/  @!P0 IMAD.IADD R5, R5, 0x1, -R8 ;  /* 0x0000000105058824 */ /* 0x000fe200078e0a08 */
[----:B------:R-:W-:-:S04]  /*0200*/  ISETP.NE.AND P0, PT, R0, RZ, PT ;  /* 0x000000ff0000720c */ /* 0x000fc80003f05270 */
[----:B------:R-:W-:-:S13]  /*0210*/  ISETP.GT.U32.AND P2, PT, R8, R5, PT ;  /* 0x000000050800720c */ /* 0x000fda0003f44070 */
[----:B------:R-:W-:Y:S01]  /*0220*/  @!P2 IMAD.IADD R5, R5, 0x1, -R8 ;  /* 0x000000010505a824 */ /* 0x000fe200078e0a08 */
[----:B------:R-:W-:-:S04]  /*0230*/  ISETP.GE.AND P2, PT, R0, 0x1, PT ;  /* 0x000000010000780c */ /* 0x000fc80003f46270 */
[----:B------:R-:W-:Y:S02]  /*0240*/  @!P1 IADD3 R5, PT, PT, -R5, RZ, RZ ;  /* 0x000000ff05059210 */ /* 0x000fe40007ffe1ff */
[----:B------:R-:W-:-:S07]  /*0250*/  @!P0 LOP3.LUT R5, RZ, R0, RZ, 0x33, !PT ;  /* 0x00000000ff058212 */ /* 0x000fce00078e33ff */
[----:B--2---:R-:W-:Y:S05]  /*0260*/  @!P2 BRA `(.L_x_0) ;  /* 0x00000008005ca947 */ /* 0x004fea0003800000 */
[----:B------:R-:W-:Y:S01]  /*0270*/  ISETP.GE.U32.AND P0, PT, R0, 0x10, PT ;  /* 0x000000100000780c */ /* 0x000fe20003f06070 */
[----:B------:R-:W-:Y:S01]  /*0280*/  IMAD.IADD R24, R4, 0x1, -R5 ;  /* 0x0000000104187824 */ /* 0x000fe200078e0a05 */
[----:B------:R-:W-:Y:S01]  /*0290*/  LOP3.LUT R7, R0, 0xf, RZ, 0xc0, !PT ;  /* 0x0000000f00077812 */ /* 0x000fe200078ec0ff */
[----:B------:R-:W-:Y:S01]  /*02a0*/  IMAD R25, R5, R0, RZ ;  /* 0x0000000005197224 */ /* 0x000fe200078e02ff */
[----:B------:R-:W-:Y:S01]  /*02b0*/  CS2R R22, SRZ ;  /* 0x0000000000167805 */ /* 0x000fe2000001ff00 */
[----:B------:R-:W-:Y:S01]  /*02c0*/  IMAD.MOV.U32 R26, RZ, RZ, RZ ;  /* 0x000000ffff1a7224 */ /* 0x000fe200078e00ff */
[----:B------:R-:W-:-:S07]  /*02d0*/  ISETP.NE.AND P1, PT, R7, RZ, PT ;  /* 0x000000ff0700720c */ /* 0x000fce0003f25270 */
[----:B------:R-:W-:Y:S06]  /*02e0*/  @!P0 BRA `(.L_x_1) ;  /* 0x0000000400088947 */ /* 0x000fec0003800000 */
[----:B------:R-:W0:Y:S01]  /*02f0*/  LDCU.64 UR4, c[0x0][0x388] ;  /* 0x00007100ff0477ac */ /* 0x000e220008000a00 */
[----:B------:R-:W-:Y:S01]  /*0300*/  LOP3.LUT R26, R0, 0x7ffffff0, RZ, 0xc0, !PT ;  /* 0x7ffffff0001a7812 */ /* 0x000fe200078ec0ff */
[----:B------:R-:W-:Y:S01]  /*0310*/  IMAD.MOV.U32 R6, RZ, RZ, R24 ;  /* 0x000000ffff067224 */ /* 0x000fe200078e0018 */
[----:B------:R-:W-:Y:S02]  /*0320*/  MOV R28, R25 ;  /* 0x00000019001c7202 */ /* 0x000fe40000000f00 */
[----:B------:R-:W-:Y:S01]  /*0330*/  CS2R R22, SRZ ;  /* 0x0000000000167805 */ /* 0x000fe2000001ff00 */
[----:B------:R-:W-:Y:S01]  /*0340*/  IMAD.MOV R27, RZ, RZ, -R26 ;  /* 0x000000ffff1b7224 */ /* 0x000fe200078e0a1a */
[----:B0-----:R-:W-:-:S04]  /*0350*/  UIADD3 UR4, UP0, UPT, UR4, 0x40, URZ ;  /* 0x0000004004047890 */ /* 0x001fc8000ff1e0ff */
[----:B------:R-:W-:-:S12]  /*0360*/  UIADD3.X UR5, UPT, UPT, URZ, UR5, URZ, UP0, !UPT ;  /* 0x00000005ff057290 */ /* 0x000fd800087fe4ff */
.L_x_2:
[----:B------:R-:W0:Y:S01]  /*0370*/  LDC.64 R8, c[0x0][0x380] ;  /* 0x0000e000ff087b82 */ /* 0x000e220000000a00 */
[----:B------:R-:W-:Y:S01]  /*0380*/  MOV R20, UR4 ;  /* 0x0000000400147c02 */ /* 0x000fe20008000f00 */
[----:B------:R-:W-:-:S04]  /*0390*/  IMAD.U32 R21, RZ, RZ, UR5 ;  /* 0x00000005ff157e24 */ /* 0x000fc8000f8e00ff */
[----:B------:R-:W-:-:S05]  /*03a0*/  IMAD.WIDE R20, R28, 0x8, R20 ;  /* 0x000000081c147825 */ /* 0x000fca00078e0214 */
[----:B------:R-:W2:Y:S04]  /*03b0*/  LDG.E.64 R18, desc[UR6][R20.64+-0x40] ;  /* 0xffffc00614127981 */ /* 0x000ea8000c1e1b00 */
[----:B------:R-:W3:Y:S04]  /*03c0*/  LDG.E.64 R16, desc[UR6][R20.64+-0x38] ;  /* 0xffffc80614107981 */ /* 0x000ee8000c1e1b00 */
[----:B------:R-:W4:Y:S01]  /*03d0*/  LDG.E.64 R14, desc[UR6][R20.64+-0x30] ;  /* 0xffffd006140e7981 */ /* 0x000f22000c1e1b00 */
[----:B0-----:R-:W-:-:S05]  /*03e0*/  IMAD.WIDE R8, R6, 0x8, R8 ;  /* 0x0000000806087825 */ /* 0x001fca00078e0208 */
[----:B------:R-:W2:Y:S04]  /*03f0*/  LDG.E.64 R10, desc[UR6][R8.64] ;  /* 0x00000006080a7981 */ /* 0x000ea8000c1e1b00 */
[----:B------:R-:W3:Y:S01]  /*0400*/  LDG.E.64 R12, desc[UR6][R8.64+0x8] ;  /* 0x00000806080c7981 */ /* 0x000ee2000c1e1b00 */
[----:B--2---:R-:W-:-:S03]  /*0410*/  DFMA R18, R10, R18, R22 ;  /* 0x000000120a12722b */ /* 0x004fc60000000016 */
[----:B------:R-:W4:Y:S04]  /*0420*/  LDG.E.64 R10, desc[UR6][R8.64+0x10] ;  /* 0x00001006080a7981 */ /* 0x000f28000c1e1b00 */
[----:B------:R-:W2:Y:S01]  /*0430*/  LDG.E.64 R22, desc[UR6][R20.64+0x38] ;  /* 0x0000380614167981 */ /* 0x000ea2000c1e1b00 */
[----:B---3--:R-:W-:-:S03]  /*0440*/  DFMA R16, R12, R16, R18 ;  /* 0x000000100c10722b */ /* 0x008fc60000000012 */
[----:B------:R-:W3:Y:S04]  /*0450*/  LDG.E.64 R12, desc[UR6][R8.64+0x18] ;  /* 0x00001806080c7981 */ /* 0x000ee8000c1e1b00 */
[----:B------:R-:W3:Y:S01]  /*0460*/  LDG.E.64 R18, desc[UR6][R20.64+-0x28] ;  /* 0xffffd80614127981 */ /* 0x000ee2000c1e1b00 */
[----:B----4-:R-:W-:-:S03]  /*0470*/  DFMA R14, R10, R14, R16 ;  /* 0x0000000e0a0e722b */ /* 0x010fc60000000010 */
[----:B------:R-:W4:Y:S04]  /*0480*/  LDG.E.64 R10, desc[UR6][R8.64+0x20] ;  /* 0x00002006080a7981 */ /* 0x000f28000c1e1b00 */
[----:B------:R-:W4:Y:S01]  /*0490*/  LDG.E.64 R16, desc[UR6][R20.64+-0x20] ;  /* 0xffffe00614107981 */ /* 0x000f22000c1e1b00 */
        /* <DEDUP_REMOVED lines=29> */
[----:B------:R-:W4:Y:S04]  /*0670*/  LDG.E.64 R12, desc[UR6][R20.64+0x30] ;  /* 0x00003006140c7981 */ /* 0x000f28000c1e1b00 */
[----:B------:R-:W2:Y:S01]  /*0680*/  LDG.E.64 R8, desc[UR6][R8.64+0x78] ;  /* 0x0000780608087981 */ /* 0x000ea2000c1e1b00 */
[----:B------:R-:W-:Y:S01]  /*0690*/  IADD3 R27, PT, PT, R27, 0x10, RZ ;  /* 0x000000101b1b7810 */ /* 0x000fe20007ffe0ff */
[----:B---3--:R-:W-:-:S03]  /*06a0*/  DFMA R14, R14, R16, R18 ;  /* 0x000000100e0e722b */ /* 0x008fc60000000012 */
[----:B------:R-:W-:Y:S01]  /*06b0*/  ISETP.NE.AND P0, PT, R27, RZ, PT ;  /* 0x000000ff1b00720c */ /* 0x000fe20003f05270 */
[----:B------:R-:W-:Y:S01]  /*06c0*/  VIADD R6, R6, 0x10 ;  /* 0x0000001006067836 */ /* 0x000fe20000000000 */
[----:B------:R-:W-:-:S03]  /*06d0*/  IADD3 R28, PT, PT, R28, 0x10, RZ ;  /* 0x000000101c1c7810 */ /* 0x000fc60007ffe0ff */
[----:B----4-:R-:W-:-:S08]  /*06e0*/  DFMA R10, R10, R12, R14 ;  /* 0x0000000c0a0a722b */ /* 0x010fd0000000000e */
[----:B--2---:R-:W-:Y:S01]  /*06f0*/  DFMA R22, R8, R22, R10 ;  /* 0x000000160816722b */ /* 0x004fe2000000000a */
[----:B------:R-:W-:Y:S10]  /*0700*/  @P0 BRA `(.L_x_2) ;  /* 0xfffffffc00180947 */ /* 0x000ff4000383ffff */
.L_x_1:
[----:B------:R-:W-:Y:S05]  /*0710*/  @!P1 BRA `(.L_x_0) ;  /* 0x0000000400309947 */ /* 0x000fea0003800000 */
[----:B------:R-:W-:Y:S02]  /*0720*/  ISETP.GE.U32.AND P0, PT, R7, 0x8, PT ;  /* 0x000000080700780c */ /* 0x000fe40003f06070 */
[----:B------:R-:W-:-:S04]  /*0730*/  LOP3.LUT R20, R0, 0x7, RZ, 0xc0, !PT ;  /* 0x0000000700147812 */ /* 0x000fc800078ec0ff */
[----:B------:R-:W-:-:S07]  /*0740*/  ISETP.NE.AND P1, PT, R20, RZ, PT ;  /* 0x000000ff1400720c */ /* 0x000fce0003f25270 */
[----:B------:R-:W-:Y:S06]  /*0750*/  @!P0 BRA `(.L_x_3) ;  /* 0x00000000007c8947 */ /* 0x000fec0003800000 */
[----:B------:R-:W0:Y:S01]  /*0760*/  LDC.64 R8, c[0x0][0x380] ;  /* 0x0000e000ff087b82 */ /* 0x000e220000000a00 */
[----:B------:R-:W-:Y:S01]  /*0770*/  IADD3 R13, PT, PT, R25, R26, RZ ;  /* 0x0000001a190d7210 */ /* 0x000fe20007ffe0ff */
[----:B------:R-:W-:-:S06]  /*0780*/  IMAD.IADD R11, R24, 0x1, R26 ;  /* 0x00000001180b7824 */ /* 0x000fcc00078e021a */
[----:B------:R-:W1:Y:S01]  /*0790*/  LDC.64 R6, c[0x0][0x388] ;  /* 0x0000e200ff067b82 */ /* 0x000e620000000a00 */
[----:B0-----:R-:W-:-:S05]  /*07a0*/  IMAD.WIDE R8, R11, 0x8, R8 ;  /* 0x000000080b087825 */ /* 0x001fca00078e0208 */
[----:B------:R-:W2:Y:S01]  /*07b0*/  LDG.E.64 R14, desc[UR6][R8.64] ;  /* 0x00000006080e7981 */ /* 0x000ea2000c1e1b00 */
[----:B-1----:R-:W-:-:S03]  /*07c0*/  IMAD.WIDE R6, R13, 0x8, R6 ;  /* 0x000000080d067825 */ /* 0x002fc600078e0206 */
[----:B------:R-:W3:Y:S04]  /*07d0*/  LDG.E.64 R10, desc[UR6][R8.64+0x8] ;  /* 0x00000806080a7981 */ /* 0x000ee8000c1e1b00 */
[----:B------:R-:W2:Y:S04]  /*07e0*/  LDG.E.64 R12, desc[UR6][R6.64] ;  /* 0x00000006060c7981 */ /* 0x000ea8000c1e1b00 */
[----:B------:R-:W3:Y:S04]  /*07f0*/  LDG.E.64 R18, desc[UR6][R6.64+0x8] ;  /* 0x0000080606127981 */ /* 0x000ee8000c1e1b00 */
[----:B------:R-:W4:Y:S04]  /*0800*/  LDG.E.64 R16, desc[UR6][R6.64+0x18] ;  /* 0x0000180606107981 */ /* 0x000f28000c1e1b00 */
[----:B------:R-:W5:Y:S01]  /*0810*/  LDG.E.64 R28, desc[UR6][R6.64+0x38] ;  /* 0x00003806061c7981 */ /* 0x000f62000c1e1b00 */
[----:B--2---:R-:W-:-:S03]  /*0820*/  DFMA R22, R14, R12, R22 ;  /* 0x0000000c0e16722b */ /* 0x004fc60000000016 */
[----:B------:R-:W2:Y:S04]  /*0830*/  LDG.E.64 R14, desc[UR6][R8.64+0x10] ;  /* 0x00001006080e7981 */ /* 0x000ea8000c1e1b00 */
[----:B------:R-:W2:Y:S01]  /*0840*/  LDG.E.64 R12, desc[UR6][R6.64+0x10] ;  /* 0x00001006060c7981 */ /* 0x000ea2000c1e1b00 */
[----:B---3--:R-:W-:-:S03]  /*0850*/  DFMA R18, R10, R18, R22 ;  /* 0x000000120a12722b */ /* 0x008fc60000000016 */
[----:B------:R-:W4:Y:S04]  /*0860*/  LDG.E.64 R10, desc[UR6][R8.64+0x18] ;  /* 0x00001806080a7981 */ /* 0x000f28000c1e1b00 */
[----:B------:R-:W5:Y:S01]  /*0870*/  LDG.E.64 R22, desc[UR6][R8.64+0x38] ;  /* 0x0000380608167981 */ /* 0x000f62000c1e1b00 */
[----:B--2---:R-:W-:-:S03]  /*0880*/  DFMA R12, R14, R12, R18 ;  /* 0x0000000c0e0c722b */ /* 0x004fc60000000012 */
[----:B------:R-:W2:Y:S04]  /*0890*/  LDG.E.64 R14, desc[UR6][R8.64+0x20] ;  /* 0x00002006080e7981 */ /* 0x000ea8000c1e1b00 */
[----:B------:R-:W2:Y:S01]  /*08a0*/  LDG.E.64 R18, desc[UR6][R6.64+0x20] ;  /* 0x0000200606127981 */ /* 0x000ea2000c1e1b00 */
[----:B----4-:R-:W-:-:S03]  /*08b0*/  DFMA R16, R10, R16, R12 ;  /* 0x000000100a10722b */ /* 0x010fc6000000000c */
[----:B------:R-:W3:Y:S04]  /*08c0*/  LDG.E.64 R12, desc[UR6][R8.64+0x28] ;  /* 0x00002806080c7981 */ /* 0x000ee8000c1e1b00 */
[----:B------:R-:W3:Y:S01]  /*08d0*/  LDG.E.64 R10, desc[UR6][R6.64+0x28] ;  /* 0x00002806060a7981 */ /* 0x000ee2000c1e1b00 */
[----:B--2---:R-:W-:-:S03]  /*08e0*/  DFMA R18, R14, R18, R16 ;  /* 0x000000120e12722b */ /* 0x004fc60000000010 */
[----:B------:R-:W2:Y:S04]  /*08f0*/  LDG.E.64 R14, desc[UR6][R8.64+0x30] ;  /* 0x00003006080e7981 */ /* 0x000ea8000c1e1b00 */
[----:B------:R-:W2:Y:S01]  /*0900*/  LDG.E.64 R16, desc[UR6][R6.64+0x30] ;  /* 0x0000300606107981 */ /* 0x000ea2000c1e1b00 */
[----:B---3--:R-:W-:Y:S01]  /*0910*/  DFMA R10, R12, R10, R18 ;  /* 0x0000000a0c0a722b */ /* 0x008fe20000000012 */
[----:B------:R-:W-:-:S07]  /*0920*/  VIADD R26, R26, 0x8 ;  /* 0x000000081a1a7836 */ /* 0x000fce0000000000 */
[----:B--2---:R-:W-:-:S08]  /*0930*/  DFMA R10, R14, R16, R10 ;  /* 0x000000100e0a722b */ /* 0x004fd0000000000a */
[----:B-----5:R-:W-:-:S11]  /*0940*/  DFMA R22, R22, R28, R10 ;  /* 0x0000001c1616722b */ /* 0x020fd6000000000a */
.L_x_3:
        /* <DEDUP_REMOVED lines=14> */
[----:B------:R-:W4:Y:S04]  /*0a30*/  LDG.E.64 R8, desc[UR6][R16.64+0x8] ;  /* 0x0000080610087981 */ /* 0x000f28000c1e1b00 */
[----:B------:R-:W4:Y:S04]  /*0a40*/  LDG.E.64 R10, desc[UR6][R28.64+0x8] ;  /* 0x000008061c0a7981 */ /* 0x000f28000c1e1b00 */
[----:B------:R-:W3:Y:S04]  /*0a50*/  LDG.E.64 R14, desc[UR6][R28.64+0x10] ;  /* 0x000010061c0e7981 */ /* 0x000ee8000c1e1b00 */
[----:B------:R-:W5:Y:S04]  /*0a60*/  LDG.E.64 R16, desc[UR6][R16.64+0x18] ;  /* 0x0000180610107981 */ /* 0x000f68000c1e1b00 */
[----:B------:R-:W5:Y:S01]  /*0a70*/  LDG.E.64 R18, desc[UR6][R28.64+0x18] ;  /* 0x000018061c127981 */ /* 0x000f62000c1e1b00 */
[----:B------:R-:W-:Y:S01]  /*0a80*/  IADD3 R26, PT, PT, R26, 0x4, RZ ;  /* 0x000000041a1a7810 */ /* 0x000fe20007ffe0ff */
[----:B--2---:R-:W-:-:S08]  /*0a90*/  DFMA R6, R20, R6, R22 ;  /* 0x000000061406722b */ /* 0x004fd00000000016 */
[----:B----4-:R-:W-:-:S08]  /*0aa0*/  DFMA R6, R8, R10, R6 ;  /* 0x0000000a0806722b */ /* 0x010fd00000000006 */
[----:B---3--:R-:W-:-:S08]  /*0ab0*/  DFMA R6, R12, R14, R6 ;  /* 0x0000000e0c06722b */ /* 0x008fd00000000006 */
[----:B-----5:R-:W-:-:S11]  /*0ac0*/  DFMA R22, R16, R18, R6 ;  /* 0x000000121016722b */ /* 0x020fd60000000006 */
.L_x_4:
[----:B------:R-:W-:Y:S05]  /*0ad0*/  @!P1 BRA `(.L_x_0) ;  /* 0x0000000000409947 */ /* 0x000fea0003800000 */
[----:B------:R-:W0:Y:S01]  /*0ae0*/  LDC.64 R6, c[0x0][0x380] ;  /* 0x0000e000ff067b82 */ /* 0x000e220000000a00 */
[--C-:B------:R-:W-:Y:S01]  /*0af0*/  IADD3 R2, PT, PT, R3, R2, R26.reuse ;  /* 0x0000000203027210 */ /* 0x100fe20007ffe01a */
[----:B------:R-:W-:Y:S02]  /*0b00*/  IMAD.IADD R25, R25, 0x1, R26 ;  /* 0x0000000119197824 */ /* 0x000fe400078e021a */
[----:B------:R-:W-:Y:S01]  /*0b10*/  IMAD.MOV R0, RZ, RZ, -R0 ;  /* 0x000000ffff007224 */ /* 0x000fe200078e0a00 */
[----:B------:R-:W-:-:S03]  /*0b20*/  IADD3 R5, PT, PT, -R5, R2, RZ ;  /* 0x0000000205057210 */ /* 0x000fc60007ffe1ff */
[----:B------:R-:W1:Y:S04]  /*0b30*/  LDC.64 R8, c[0x0][0x388] ;  /* 0x0000e200ff087b82 */ /* 0x000e680000000a00 */
.L_x_5:
[----:B-1----:R-:W-:-:S04]  /*0b40*/  IMAD.WIDE R2, R25, 0x8, R8 ;  /* 0x0000000819027825 */ /* 0x002fc800078e0208 */
[----:B0-----:R-:W-:Y:S02]  /*0b50*/  IMAD.WIDE R10, R5, 0x8, R6 ;  /* 0x00000008050a7825 */ /* 0x001fe400078e0206 */
[----:B------:R-:W2:Y:S04]  /*0b60*/  LDG.E.64 R2, desc[UR6][R2.64] ;  /* 0x0000000602027981 */ /* 0x000ea8000c1e1b00 */
[----:B------:R-:W2:Y:S01]  /*0b70*/  LDG.E.64 R10, desc[UR6][R10.64] ;  /* 0x000000060a0a7981 */ /* 0x000ea2000c1e1b00 */
[----:B------:R-:W-:Y:S01]  /*0b80*/  IADD3 R0, PT, PT, R0, 0x1, RZ ;  /* 0x0000000100007810 */ /* 0x000fe20007ffe0ff */
[----:B------:R-:W-:Y:S01]  /*0b90*/  VIADD R25, R25, 0x1 ;  /* 0x0000000119197836 */ /* 0x000fe20000000000 */
[----:B------:R-:W-:Y:S02]  /*0ba0*/  IADD3 R5, PT, PT, R5, 0x1, RZ ;  /* 0x0000000105057810 */ /* 0x000fe40007ffe0ff */
[----:B------:R-:W-:Y:S01]  /*0bb0*/  ISETP.NE.AND P0, PT, R0, RZ, PT ;  /* 0x000000ff0000720c */ /* 0x000fe20003f05270 */
[----:B--2---:R-:W-:-:S12]  /*0bc0*/  DFMA R22, R10, R2, R22 ;  /* 0x000000020a16722b */ /* 0x004fd80000000016 */
[----:B------:R-:W-:Y:S05]  /*0bd0*/  @P0 BRA `(.L_x_5) ;  /* 0xfffffffc00d80947 */ /* 0x000fea000383ffff */
.L_x_0:
[----:B------:R-:W0:Y:S02]  /*0be0*/  LDC.64 R2, c[0x0][0x390] ;  /* 0x0000e400ff027b82 */ /* 0x000e240000000a00 */
[----:B0-----:R-:W-:-:S05]  /*0bf0*/  IMAD.WIDE R4, R4, 0x8, R2 ;  /* 0x0000000804047825 */ /* 0x001fca00078e0202 */
[----:B------:R-:W-:Y:S01]  /*0c00*/  STG.E.64 desc[UR6][R4.64], R22 ;  /* 0x0000001604007986 */ /* 0x000fe2000c101b06 */
[----:B------:R-:W-:Y:S05]  /*0c10*/  EXIT ;  /* 0x000000000000794d */ /* 0x000fea0003800000 */
.L_x_6:
[----:B------:R-:W-:-:S00]  /*0c20*/  BRA `(.L_x_6) ;  /* 0xfffffffc00fc7947 */ /* 0x000fc0000383ffff */
[----:B------:R-:W-:-:S00]  /*0c30*/  NOP ;  /* 0x0000000000007918 */ /* 0x000fc00000000000 */
        /* <DEDUP_REMOVED lines=12> */
.L_x_7:


//--------------------- .nv.shared.reserved.0     --------------------------
	.section	.nv.shared.reserved.0,"aw",@nobits
	.weak		__nv_reservedSMEM_offset_0_alias
	.size		__nv_reservedSMEM_offset_0_alias, 0, 64
	.other		__nv_reservedSMEM_offset_0_alias,@"STO_CUDA_RESERVED_SHARED STV_DEFAULT"
__nv_reservedSMEM_offset_0_alias:
	.zero		0
	.zero		64


//--------------------- .nv.constant0._Z6kernelPdS_S_i --------------------------
	.section	.nv.constant0._Z6kernelPdS_S_i,"a",@progbits
	.sectionflags	@""
	.align	4
.nv.constant0._Z6kernelPdS_S_i:
	.zero		924


//--------------------- SYMBOLS --------------------------

	.type		.nv.reservedSmem.offset0,@object
	.size		.nv.reservedSmem.offset0,0x4
